//
// Generated by NVIDIA NVVM Compiler
//
// Compiler Build ID: CL-36424714
// Cuda compilation tools, release 13.0, V13.0.88
// Based on NVVM 20.0.0
//

.version 9.0
.target sm_100
.address_size 64

	// .globl	_Z18kernelMultMatricesPfS_S_ii

.visible .entry _Z18kernelMultMatricesPfS_S_ii(
	.param .u64 .ptr .align 1 _Z18kernelMultMatricesPfS_S_ii_param_0,
	.param .u64 .ptr .align 1 _Z18kernelMultMatricesPfS_S_ii_param_1,
	.param .u64 .ptr .align 1 _Z18kernelMultMatricesPfS_S_ii_param_2,
	.param .u32 _Z18kernelMultMatricesPfS_S_ii_param_3,
	.param .u32 _Z18kernelMultMatricesPfS_S_ii_param_4
)
{
	.reg .pred 	%p<2>;
	.reg .b32 	%r<23>;
	.reg .b32 	%f<28>;
	.reg .b64 	%rd<22>;

	ld.param.u64 	%rd4, [_Z18kernelMultMatricesPfS_S_ii_param_0];
	ld.param.u64 	%rd5, [_Z18kernelMultMatricesPfS_S_ii_param_1];
	ld.param.u64 	%rd6, [_Z18kernelMultMatricesPfS_S_ii_param_2];
	ld.param.u32 	%r10, [_Z18kernelMultMatricesPfS_S_ii_param_4];
	cvta.to.global.u64 	%rd7, %rd5;
	cvta.to.global.u64 	%rd1, %rd4;
	cvta.to.global.u64 	%rd8, %rd6;
	mov.u32 	%r12, %tid.x;
	mov.u32 	%r13, %ctaid.x;
	mov.u32 	%r14, %ntid.x;
	mad.lo.s32 	%r15, %r13, %r14, %r12;
	mov.u32 	%r16, %tid.y;
	mov.u32 	%r17, %ctaid.y;
	mov.u32 	%r18, %ntid.y;
	mad.lo.s32 	%r21, %r17, %r18, %r16;
	mul.lo.s32 	%r20, %r10, %r15;
	add.s32 	%r19, %r20, %r21;
	mul.wide.s32 	%rd9, %r19, 4;
	add.s64 	%rd2, %rd8, %rd9;
	mov.b32 	%r22, 0;
	st.global.u32 	[%rd2], %r22;
	shl.b32 	%r3, %r10, 3;
	add.s64 	%rd3, %rd7, 16;
	mov.f32 	%f27, 0f00000000;
	mul.wide.s32 	%rd14, %r10, 4;
$L__BB0_1:
	mul.wide.s32 	%rd10, %r20, 4;
	add.s64 	%rd11, %rd3, %rd10;
	mul.wide.s32 	%rd12, %r21, 4;
	add.s64 	%rd13, %rd1, %rd12;
	ld.global.f32 	%f4, [%rd13];
	ld.global.f32 	%f5, [%rd11+-16];
	fma.rn.f32 	%f6, %f4, %f5, %f27;
	st.global.f32 	[%rd2], %f6;
	add.s64 	%rd15, %rd13, %rd14;
	ld.global.f32 	%f7, [%rd15];
	ld.global.f32 	%f8, [%rd11+-12];
	fma.rn.f32 	%f9, %f7, %f8, %f6;
	st.global.f32 	[%rd2], %f9;
	add.s64 	%rd16, %rd15, %rd14;
	ld.global.f32 	%f10, [%rd16];
	ld.global.f32 	%f11, [%rd11+-8];
	fma.rn.f32 	%f12, %f10, %f11, %f9;
	st.global.f32 	[%rd2], %f12;
	add.s64 	%rd17, %rd16, %rd14;
	ld.global.f32 	%f13, [%rd17];
	ld.global.f32 	%f14, [%rd11+-4];
	fma.rn.f32 	%f15, %f13, %f14, %f12;
	st.global.f32 	[%rd2], %f15;
	add.s64 	%rd18, %rd17, %rd14;
	ld.global.f32 	%f16, [%rd18];
	ld.global.f32 	%f17, [%rd11];
	fma.rn.f32 	%f18, %f16, %f17, %f15;
	st.global.f32 	[%rd2], %f18;
	add.s64 	%rd19, %rd18, %rd14;
	ld.global.f32 	%f19, [%rd19];
	ld.global.f32 	%f20, [%rd11+4];
	fma.rn.f32 	%f21, %f19, %f20, %f18;
	st.global.f32 	[%rd2], %f21;
	add.s64 	%rd20, %rd19, %rd14;
	ld.global.f32 	%f22, [%rd20];
	ld.global.f32 	%f23, [%rd11+8];
	fma.rn.f32 	%f24, %f22, %f23, %f21;
	st.global.f32 	[%rd2], %f24;
	add.s64 	%rd21, %rd20, %rd14;
	ld.global.f32 	%f25, [%rd21];
	ld.global.f32 	%f26, [%rd11+12];
	fma.rn.f32 	%f27, %f25, %f26, %f24;
	st.global.f32 	[%rd2], %f27;
	add.s32 	%r22, %r22, 8;
	add.s32 	%r21, %r21, %r3;
	add.s32 	%r20, %r20, 8;
	setp.ne.s32 	%p1, %r22, 512;
	@%p1 bra 	$L__BB0_1;
	bar.sync 	0;
	ret;

}


// ===== COMPILED SASS (sm_100) =====

	.target	sm_100

	.elftype	@"ET_EXEC"


//--------------------- .note.nv.tkinfo           --------------------------
	.section	.note.nv.tkinfo,"",@"SHT_NOTE"
	.sectionflags	@"SHF_NOTE_NV_TKINFO"
	.tkinfo
        /*0018*/ 	.word	0x00000002
        /*0030*/ 	.string	""
        /*0030*/ 	.string	"ptxas"
        /*0030*/ 	.string	"Cuda compilation tools, release 13.0, V13.0.88"
        /*0030*/ 	.string	"Build cuda_13.0.r13.0/compiler.36424714_0"
        /*0030*/ 	.string	"-arch sm_100 -m 64 "



//--------------------- .note.nv.cuinfo           --------------------------
	.section	.note.nv.cuinfo,"",@"SHT_NOTE"
	.sectionflags	@"SHF_NOTE_NV_CUINFO"
        /*0018*/ 	.short	0x0002
        /*001a*/ 	.short	0x0064
        /*001c*/ 	.short	0x0082
	.zero		2


//--------------------- .nv.info                  --------------------------
	.section	.nv.info,"",@"SHT_CUDA_INFO"
	.align	4


	//----- nvinfo : EIATTR_REGCOUNT
	.align		4
        /*0000*/ 	.byte	0x04, 0x2f
        /*0002*/ 	.short	(.L_1 - .L_0)
	.align		4
.L_0:
        /*0004*/ 	.word	index@(_Z18kernelMultMatricesPfS_S_ii)
        /*0008*/ 	.word	0x0000001e


	//----- nvinfo : EIATTR_FRAME_SIZE
	.align		4
.L_1:
        /*000c*/ 	.byte	0x04, 0x11
        /*000e*/ 	.short	(.L_3 - .L_2)
	.align		4
.L_2:
        /*0010*/ 	.word	index@(_Z18kernelMultMatricesPfS_S_ii)
        /*0014*/ 	.word	0x00000000


	//----- nvinfo : EIATTR_MIN_STACK_SIZE
	.align		4
.L_3:
        /*0018*/ 	.byte	0x04, 0x12
        /*001a*/ 	.short	(.L_5 - .L_4)
	.align		4
.L_4:
        /*001c*/ 	.word	index@(_Z18kernelMultMatricesPfS_S_ii)
        /*0020*/ 	.word	0x00000000
.L_5:


//--------------------- .nv.compat                --------------------------
	.section	.nv.compat,"",@"SHT_CUDA_COMPAT_INFO"
	.align	4
        /*0000*/ 	.byte	0x02, 0x09, 0x00, 0x00, 0x02, 0x02, 0x01, 0x00, 0x02, 0x05, 0x05, 0x00, 0x03, 0x07, 0x01, 0x01
        /*0010*/ 	.byte	0x02, 0x03, 0x00, 0x00, 0x02, 0x06, 0x01, 0x00, 0x04, 0x0b, 0x08, 0x00, 0x09, 0x00, 0x00, 0x00
        /*0020*/ 	.byte	0x00, 0x00, 0x00, 0x00


//--------------------- .nv.info._Z18kernelMultMatricesPfS_S_ii --------------------------
	.section	.nv.info._Z18kernelMultMatricesPfS_S_ii,"",@"SHT_CUDA_INFO"
	.sectionflags	@""
	.align	4


	//----- nvinfo : EIATTR_CUDA_API_VERSION
	.align		4
        /*0000*/ 	.byte	0x04, 0x37
        /*0002*/ 	.short	(.L_7 - .L_6)
.L_6:
        /*0004*/ 	.word	0x00000082


	//----- nvinfo : EIATTR_KPARAM_INFO
	.align		4
.L_7:
        /*0008*/ 	.byte	0x04, 0x17
        /*000a*/ 	.short	(.L_9 - .L_8)
.L_8:
        /*000c*/ 	.word	0x00000000
        /*0010*/ 	.short	0x0004
        /*0012*/ 	.short	0x001c
        /*0014*/ 	.byte	0x00, 0xf0, 0x11, 0x00


	//----- nvinfo : EIATTR_KPARAM_INFO
	.align		4
.L_9:
        /*0018*/ 	.byte	0x04, 0x17
        /*001a*/ 	.short	(.L_11 - .L_10)
.L_10:
        /*001c*/ 	.word	0x00000000
        /*0020*/ 	.short	0x0003
        /*0022*/ 	.short	0x0018
        /*0024*/ 	.byte	0x00, 0xf0, 0x11, 0x00


	//----- nvinfo : EIATTR_KPARAM_INFO
	.align		4
.L_11:
        /*0028*/ 	.byte	0x04, 0x17
        /*002a*/ 	.short	(.L_13 - .L_12)
.L_12:
        /*002c*/ 	.word	0x00000000
        /*0030*/ 	.short	0x0002
        /*0032*/ 	.short	0x0010
        /*0034*/ 	.byte	0x00, 0xf5, 0x21, 0x00


	//----- nvinfo : EIATTR_KPARAM_INFO
	.align		4
.L_13:
        /*0038*/ 	.byte	0x04, 0x17
        /*003a*/ 	.short	(.L_15 - .L_14)
.L_14:
        /*003c*/ 	.word	0x00000000
        /*0040*/ 	.short	0x0001
        /*0042*/ 	.short	0x0008
        /*0044*/ 	.byte	0x00, 0xf5, 0x21, 0x00


	//----- nvinfo : EIATTR_KPARAM_INFO
	.align		4
.L_15:
        /*0048*/ 	.byte	0x04, 0x17
        /*004a*/ 	.short	(.L_17 - .L_16)
.L_16:
        /*004c*/ 	.word	0x00000000
        /*0050*/ 	.short	0x0000
        /*0052*/ 	.short	0x0000
        /*0054*/ 	.byte	0x00, 0xf5, 0x21, 0x00


	//----- nvinfo : EIATTR_SPARSE_MMA_MASK
	.align		4
.L_17:
        /*0058*/ 	.byte	0x03, 0x50
        /*005a*/ 	.short	0x0000


	//----- nvinfo : EIATTR_MAXREG_COUNT
	.align		4
        /*005c*/ 	.byte	0x03, 0x1b
        /*005e*/ 	.short	0x00ff


	//----- nvinfo : EIATTR_NUM_BARRIERS
	.align		4
        /*0060*/ 	.byte	0x02, 0x4c
        /*0062*/ 	.byte	0x01
	.zero		1


	//----- nvinfo : EIATTR_MERCURY_ISA_VERSION
	.align		4
        /*0064*/ 	.byte	0x03, 0x5f
        /*0066*/ 	.short	0x0101


	//----- nvinfo : EIATTR_VRC_CTA_INIT_COUNT
	.align		4
        /*0068*/ 	.byte	0x02, 0x4a
	.zero		1
	.zero		1


	//----- nvinfo : EIATTR_EXIT_INSTR_OFFSETS
	.align		4
        /*006c*/ 	.byte	0x04, 0x1c
        /*006e*/ 	.short	(.L_19 - .L_18)


	//   ....[0]....
.L_18:
        /*0070*/ 	.word	0x00000c80


	//----- nvinfo : EIATTR_CBANK_PARAM_SIZE
	.align		4
.L_19:
        /*0074*/ 	.byte	0x03, 0x19
        /*0076*/ 	.short	0x0020


	//----- nvinfo : EIATTR_PARAM_CBANK
	.align		4
        /*0078*/ 	.byte	0x04, 0x0a
        /*007a*/ 	.short	(.L_21 - .L_20)
	.align		4
.L_20:
        /*007c*/ 	.word	index@(.nv.constant0._Z18kernelMultMatricesPfS_S_ii)
        /*0080*/ 	.short	0x0380
        /*0082*/ 	.short	0x0020


	//----- nvinfo : EIATTR_SW_WAR
	.align		4
.L_21:
        /*0084*/ 	.byte	0x04, 0x36
        /*0086*/ 	.short	(.L_23 - .L_22)
.L_22:
        /*0088*/ 	.word	0x00000008
.L_23:


//--------------------- .nv.callgraph             --------------------------
	.section	.nv.callgraph,"",@"SHT_CUDA_CALLGRAPH"
	.align	4
	.sectionentsize	8
	.align		4
        /*0000*/ 	.word	0x00000000
	.align		4
        /*0004*/ 	.word	0xffffffff
	.align		4
        /*0008*/ 	.word	0x00000000
	.align		4
        /*000c*/ 	.word	0xfffffffe
	.align		4
        /*0010*/ 	.word	0x00000000
	.align		4
        /*0014*/ 	.word	0xfffffffd
	.align		4
        /*0018*/ 	.word	0x00000000
	.align		4
        /*001c*/ 	.word	0xfffffffc


//--------------------- .text._Z18kernelMultMatricesPfS_S_ii --------------------------
	.section	.text._Z18kernelMultMatricesPfS_S_ii,"ax",@progbits
	.align	128
        .global         _Z18kernelMultMatricesPfS_S_ii
        .type           _Z18kernelMultMatricesPfS_S_ii,@function
        .size           _Z18kernelMultMatricesPfS_S_ii,(.L_x_2 - _Z18kernelMultMatricesPfS_S_ii)
        .other          _Z18kernelMultMatricesPfS_S_ii,@"STO_CUDA_ENTRY STV_DEFAULT"
_Z18kernelMultMatricesPfS_S_ii:
.text._Z18kernelMultMatricesPfS_S_ii:
[----:B------:R-:W-:Y:S01]  /*0000*/  LDC R1, c[0x0][0x37c] ;  /* 0x0000df00ff017b82 */ /* 0x000fe20000000800 */
[----:B------:R-:W0:Y:S07]  /*0010*/  S2R R7, SR_TID.X ;  /* 0x0000000000077919 */ /* 0x000e2e0000002100 */
[----:B------:R-:W0:Y:S01]  /*0020*/  S2UR UR4, SR_CTAID.X ;  /* 0x00000000000479c3 */ /* 0x000e220000002500 */
[----:B------:R-:W1:Y:S01]  /*0030*/  LDCU.64 UR6, c[0x0][0x358] ;  /* 0x00006b00ff0677ac */ /* 0x000e620008000a00 */
[----:B------:R-:W-:Y:S01]  /*0040*/  HFMA2 R19, -RZ, RZ, 0, 0 ;  /* 0x00000000ff137431 */ /* 0x000fe200000001ff */
[----:B------:R-:W2:Y:S05]  /*0050*/  S2R R13, SR_TID.Y ;  /* 0x00000000000d7919 */ /* 0x000eaa0000002200 */
[----:B------:R-:W0:Y:S08]  /*0060*/  LDC R2, c[0x0][0x360] ;  /* 0x0000d800ff027b82 */ /* 0x000e300000000800 */
[----:B------:R-:W2:Y:S08]  /*0070*/  S2UR UR5, SR_CTAID.Y ;  /* 0x00000000000579c3 */ /* 0x000eb00000002600 */
[----:B------:R-:W2:Y:S08]  /*0080*/  LDC R6, c[0x0][0x364] ;  /* 0x0000d900ff067b82 */ /* 0x000eb00000000800 */
[----:B------:R-:W3:Y:S01]  /*0090*/  LDC R0, c[0x0][0x39c] ;  /* 0x0000e700ff007b82 */ /* 0x000ee20000000800 */
[----:B0-----:R-:W-:-:S07]  /*00a0*/  IMAD R7, R2, UR4, R7 ;  /* 0x0000000402077c24 */ /* 0x001fce000f8e0207 */
[----:B------:R-:W0:Y:S01]  /*00b0*/  LDC.64 R4, c[0x0][0x390] ;  /* 0x0000e400ff047b82 */ /* 0x000e220000000a00 */
[----:B--2---:R-:W-:Y:S01]  /*00c0*/  IMAD R13, R6, UR5, R13 ;  /* 0x00000005060d7c24 */ /* 0x004fe2000f8e020d */
[----:B------:R-:W2:Y:S01]  /*00d0*/  LDCU.64 UR4, c[0x0][0x388] ;  /* 0x00007100ff0477ac */ /* 0x000ea20008000a00 */
[----:B---3--:R-:W-:-:S05]  /*00e0*/  IMAD R7, R7, R0, RZ ;  /* 0x0000000007077224 */ /* 0x008fca00078e02ff */
[----:B------:R-:W-:-:S05]  /*00f0*/  IADD3 R3, PT, PT, R13, R7, RZ ;  /* 0x000000070d037210 */ /* 0x000fca0007ffe0ff */
[----:B0-----:R-:W-:Y:S01]  /*0100*/  IMAD.WIDE R4, R3, 0x4, R4 ;  /* 0x0000000403047825 */ /* 0x001fe200078e0204 */
[----:B--2---:R-:W-:-:S04]  /*0110*/  UIADD3 UR4, UP0, UPT, UR4, 0x10, URZ ;  /* 0x0000001004047890 */ /* 0x004fc8000ff1e0ff */
[----:B-1----:R0:W-:Y:S01]  /*0120*/  STG.E desc[UR6][R4.64], RZ ;  /* 0x000000ff04007986 */ /* 0x0021e2000c101906 */
[----:B------:R-:W-:Y:S01]  /*0130*/  UIADD3.X UR5, UPT, UPT, URZ, UR5, URZ, UP0, !UPT ;  /* 0x00000005ff057290 */ /* 0x000fe200087fe4ff */
[----:B------:R-:W-:Y:S01]  /*0140*/  MOV R2, UR4 ;  /* 0x0000000400027c02 */ /* 0x000fe20008000f00 */
[----:B------:R-:W-:-:S04]  /*0150*/  UMOV UR4, URZ ;  /* 0x000000ff00047c82 */ /* 0x000fc80008000000 */
[----:B------:R-:W-:-:S07]  /*0160*/  MOV R3, UR5 ;  /* 0x0000000500037c02 */ /* 0x000fce0008000f00 */
.L_x_0:
[----:B-1----:R-:W1:Y:S01]  /*0170*/  LDC.64 R8, c[0x0][0x380] ;  /* 0x0000e000ff087b82 */ /* 0x002e620000000a00 */
[----:B------:R-:W-:-:S05]  /*0180*/  IMAD.WIDE R10, R7, 0x4, R2 ;  /* 0x00000004070a7825 */ /* 0x000fca00078e0202 */
[----:B------:R-:W2:Y:S01]  /*0190*/  LDG.E R12, desc[UR6][R10.64+-0x10] ;  /* 0xfffff0060a0c7981 */ /* 0x000ea2000c1e1900 */
[----:B-1----:R-:W-:-:S05]  /*01a0*/  IMAD.WIDE R14, R13, 0x4, R8 ;  /* 0x000000040d0e7825 */ /* 0x002fca00078e0208 */
[----:B------:R-:W2:Y:S01]  /*01b0*/  LDG.E R6, desc[UR6][R14.64] ;  /* 0x000000060e067981 */ /* 0x000ea2000c1e1900 */
[----:B------:R-:W-:-:S04]  /*01c0*/  IMAD.WIDE R16, R0, 0x4, R14 ;  /* 0x0000000400107825 */ /* 0x000fc800078e020e */
[----:B--2---:R-:W-:-:S05]  /*01d0*/  FFMA R21, R6, R12, R19 ;  /* 0x0000000c06157223 */ /* 0x004fca0000000013 */
[----:B------:R-:W-:Y:S04]  /*01e0*/  STG.E desc[UR6][R4.64], R21 ;  /* 0x0000001504007986 */ /* 0x000fe8000c101906 */
[----:B------:R-:W2:Y:S04]  /*01f0*/  LDG.E R6, desc[UR6][R16.64] ;  /* 0x0000000610067981 */ /* 0x000ea8000c1e1900 */
[----:B------:R-:W2:Y:S01]  /*0200*/  LDG.E R12, desc[UR6][R10.64+-0xc] ;  /* 0xfffff4060a0c7981 */ /* 0x000ea2000c1e1900 */
[----:B------:R-:W-:-:S04]  /*0210*/  IMAD.WIDE R18, R0, 0x4, R16 ;  /* 0x0000000400127825 */ /* 0x000fc800078e0210 */
[----:B--2---:R-:W-:-:S05]  /*0220*/  FFMA R23, R6, R12, R21 ;  /* 0x0000000c06177223 */ /* 0x004fca0000000015 */
[----:B------:R1:W-:Y:S04]  /*0230*/  STG.E desc[UR6][R4.64], R23 ;  /* 0x0000001704007986 */ /* 0x0003e8000c101906 */
[----:B------:R-:W2:Y:S04]  /*0240*/  LDG.E R6, desc[UR6][R18.64] ;  /* 0x0000000612067981 */ /* 0x000ea8000c1e1900 */
[----:B------:R-:W2:Y:S01]  /*0250*/  LDG.E R12, desc[UR6][R10.64+-0x8] ;  /* 0xfffff8060a0c7981 */ /* 0x000ea2000c1e1900 */
[----:B------:R-:W-:-:S04]  /*0260*/  IMAD.WIDE R14, R0, 0x4, R18 ;  /* 0x00000004000e7825 */ /* 0x000fc800078e0212 */
[----:B--2---:R-:W-:-:S05]  /*0270*/  FFMA R25, R6, R12, R23 ;  /* 0x0000000c06197223 */ /* 0x004fca0000000017 */
[----:B------:R2:W-:Y:S04]  /*0280*/  STG.E desc[UR6][R4.64], R25 ;  /* 0x0000001904007986 */ /* 0x0005e8000c101906 */
[----:B------:R-:W3:Y:S04]  /*0290*/  LDG.E R6, desc[UR6][R14.64] ;  /* 0x000000060e067981 */ /* 0x000ee8000c1e1900 */
[----:B------:R-:W3:Y:S01]  /*02a0*/  LDG.E R12, desc[UR6][R10.64+-0x4] ;  /* 0xfffffc060a0c7981 */ /* 0x000ee2000c1e1900 */
[----:B------:R-:W-:-:S04]  /*02b0*/  IMAD.WIDE R16, R0, 0x4, R14 ;  /* 0x0000000400107825 */ /* 0x000fc800078e020e */
[----:B---3--:R-:W-:-:S05]  /*02c0*/  FFMA R27, R6, R12, R25 ;  /* 0x0000000c061b7223 */ /* 0x008fca0000000019 */
[----:B------:R3:W-:Y:S04]  /*02d0*/  STG.E desc[UR6][R4.64], R27 ;  /* 0x0000001b04007986 */ /* 0x0007e8000c101906 */
[----:B------:R-:W1:Y:S04]  /*02e0*/  LDG.E R6, desc[UR6][R16.64] ;  /* 0x0000000610067981 */ /* 0x000e68000c1e1900 */
[----:B------:R-:W1:Y:S01]  /*02f0*/  LDG.E R12, desc[UR6][R10.64] ;  /* 0x000000060a0c7981 */ /* 0x000e62000c1e1900 */
[----:B------:R-:W-:-:S04]  /*0300*/  IMAD.WIDE R18, R0, 0x4, R16 ;  /* 0x0000000400127825 */ /* 0x000fc800078e0210 */
[----:B-1----:R-:W-:-:S05]  /*0310*/  FFMA R23, R6, R12, R27 ;  /* 0x0000000c06177223 */ /* 0x002fca000000001b */
        /* <DEDUP_REMOVED lines=10> */
[----:B------:R-:W-:Y:S04]  /*03c0*/  STG.E desc[UR6][R4.64], R27 ;  /* 0x0000001b04007986 */ /* 0x000fe8000c101906 */
[----:B------:R-:W1:Y:S04]  /*03d0*/  LDG.E R16, desc[UR6][R16.64] ;  /* 0x0000000610107981 */ /* 0x000e68000c1e1900 */
[----:B------:R-:W1:Y:S01]  /*03e0*/  LDG.E R6, desc[UR6][R10.64+0xc] ;  /* 0x00000c060a067981 */ /* 0x000e62000c1e1900 */
[----:B------:R-:W-:Y:S02]  /*03f0*/  IADD3 R19, PT, PT, R7, 0x8, RZ ;  /* 0x0000000807137810 */ /* 0x000fe40007ffe0ff */
[----:B------:R-:W-:-:S03]  /*0400*/  LEA R15, R0, R13, 0x3 ;  /* 0x0000000d000f7211 */ /* 0x000fc600078e18ff */
[----:B------:R-:W-:-:S04]  /*0410*/  IMAD.WIDE R12, R19, 0x4, R2 ;  /* 0x00000004130c7825 */ /* 0x000fc800078e0202 */
[----:B------:R-:W-:-:S04]  /*0420*/  IMAD.WIDE R18, R15, 0x4, R8 ;  /* 0x000000040f127825 */ /* 0x000fc800078e0208 */
[----:B-1----:R-:W-:-:S05]  /*0430*/  FFMA R23, R16, R6, R27 ;  /* 0x0000000610177223 */ /* 0x002fca000000001b */
[----:B------:R1:W-:Y:S04]  /*0440*/  STG.E desc[UR6][R4.64], R23 ;  /* 0x0000001704007986 */ /* 0x0003e8000c101906 */
[----:B------:R-:W3:Y:S04]  /*0450*/  LDG.E R14, desc[UR6][R12.64+-0x10] ;  /* 0xfffff0060c0e7981 */ /* 0x000ee8000c1e1900 */
[----:B------:R-:W3:Y:S01]  /*0460*/  LDG.E R6, desc[UR6][R18.64] ;  /* 0x0000000612067981 */ /* 0x000ee2000c1e1900 */
[----:B------:R-:W-:-:S04]  /*0470*/  IMAD.WIDE R16, R0, 0x4, R18 ;  /* 0x0000000400107825 */ /* 0x000fc800078e0212 */
[----:B---3--:R-:W-:-:S05]  /*0480*/  FFMA R21, R6, R14, R23 ;  /* 0x0000000e06157223 */ /* 0x008fca0000000017 */
[----:B------:R3:W-:Y:S04]  /*0490*/  STG.E desc[UR6][R4.64], R21 ;  /* 0x0000001504007986 */ /* 0x0007e8000c101906 */
[----:B------:R-:W2:Y:S04]  /*04a0*/  LDG.E R6, desc[UR6][R16.64] ;  /* 0x0000000610067981 */ /* 0x000ea8000c1e1900 */
[----:B------:R-:W2:Y:S02]  /*04b0*/  LDG.E R10, desc[UR6][R12.64+-0xc] ;  /* 0xfffff4060c0a7981 */ /* 0x000ea4000c1e1900 */
[----:B--2---:R-:W-:Y:S01]  /*04c0*/  FFMA R25, R6, R10, R21 ;  /* 0x0000000a06197223 */ /* 0x004fe20000000015 */
[----:B------:R-:W-:-:S04]  /*04d0*/  IMAD.WIDE R10, R0, 0x4, R16 ;  /* 0x00000004000a7825 */ /* 0x000fc800078e0210 */
[----:B------:R2:W-:Y:S04]  /*04e0*/  STG.E desc[UR6][R4.64], R25 ;  /* 0x0000001904007986 */ /* 0x0005e8000c101906 */
[----:B------:R-:W1:Y:S04]  /*04f0*/  LDG.E R6, desc[UR6][R10.64] ;  /* 0x000000060a067981 */ /* 0x000e68000c1e1900 */
[----:B------:R-:W1:Y:S01]  /*0500*/  LDG.E R14, desc[UR6][R12.64+-0x8] ;  /* 0xfffff8060c0e7981 */ /* 0x000e62000c1e1900 */
        /* <DEDUP_REMOVED lines=17> */
[----:B------:R-:W-:Y:S04]  /*0620*/  STG.E desc[UR6][R4.64], R23 ;  /* 0x0000001704007986 */ /* 0x000fe8000c101906 */
[----:B------:R-:W3:Y:S04]  /*0630*/  LDG.E R6, desc[UR6][R18.64] ;  /* 0x0000000612067981 */ /* 0x000ee8000c1e1900 */
[----:B------:R-:W3:Y:S01]  /*0640*/  LDG.E R14, desc[UR6][R12.64+0x8] ;  /* 0x000008060c0e7981 */ /* 0x000ee2000c1e1900 */
[----:B------:R-:W-:-:S04]  /*0650*/  IMAD.WIDE R16, R0, 0x4, R18 ;  /* 0x0000000400107825 */ /* 0x000fc800078e0212 */
[----:B---3--:R-:W-:-:S05]  /*0660*/  FFMA R21, R6, R14, R23 ;  /* 0x0000000e06157223 */ /* 0x008fca0000000017 */
[----:B------:R1:W-:Y:S04]  /*0670*/  STG.E desc[UR6][R4.64], R21 ;  /* 0x0000001504007986 */ /* 0x0003e8000c101906 */
[----:B------:R-:W2:Y:S04]  /*0680*/  LDG.E R16, desc[UR6][R16.64] ;  /* 0x0000000610107981 */ /* 0x000ea8000c1e1900 */
[----:B------:R-:W2:Y:S01]  /*0690*/  LDG.E R6, desc[UR6][R12.64+0xc] ;  /* 0x00000c060c067981 */ /* 0x000ea2000c1e1900 */
[----:B------:R-:W-:Y:S02]  /*06a0*/  IADD3 R11, PT, PT, R7, 0x10, RZ ;  /* 0x00000010070b7810 */ /* 0x000fe40007ffe0ff */
[----:B------:R-:W-:-:S03]  /*06b0*/  LEA R15, R0, R15, 0x3 ;  /* 0x0000000f000f7211 */ /* 0x000fc600078e18ff */
[----:B------:R-:W-:-:S04]  /*06c0*/  IMAD.WIDE R10, R11, 0x4, R2 ;  /* 0x000000040b0a7825 */ /* 0x000fc800078e0202 */
[----:B------:R-:W-:-:S04]  /*06d0*/  IMAD.WIDE R18, R15, 0x4, R8 ;  /* 0x000000040f127825 */ /* 0x000fc800078e0208 */
[----:B--2---:R-:W-:-:S05]  /*06e0*/  FFMA R25, R16, R6, R21 ;  /* 0x0000000610197223 */ /* 0x004fca0000000015 */
[----:B------:R2:W-:Y:S04]  /*06f0*/  STG.E desc[UR6][R4.64], R25 ;  /* 0x0000001904007986 */ /* 0x0005e8000c101906 */
[----:B------:R-:W1:Y:S04]  /*0700*/  LDG.E R14, desc[UR6][R10.64+-0x10] ;  /* 0xfffff0060a0e7981 */ /* 0x000e68000c1e1900 */
[----:B------:R-:W1:Y:S01]  /*0710*/  LDG.E R6, desc[UR6][R18.64] ;  /* 0x0000000612067981 */ /* 0x000e62000c1e1900 */
[----:B------:R-:W-:-:S04]  /*0720*/  IMAD.WIDE R16, R0, 0x4, R18 ;  /* 0x0000000400107825 */ /* 0x000fc800078e0212 */
[----:B-1----:R-:W-:-:S05]  /*0730*/  FFMA R21, R6, R14, R25 ;  /* 0x0000000e06157223 */ /* 0x002fca0000000019 */
[----:B------:R1:W-:Y:S04]  /*0740*/  STG.E desc[UR6][R4.64], R21 ;  /* 0x0000001504007986 */ /* 0x0003e8000c101906 */
[----:B------:R-:W3:Y:S04]  /*0750*/  LDG.E R6, desc[UR6][R16.64] ;  /* 0x0000000610067981 */ /* 0x000ee8000c1e1900 */
[----:B------:R-:W3:Y:S02]  /*0760*/  LDG.E R12, desc[UR6][R10.64+-0xc] ;  /* 0xfffff4060a0c7981 */ /* 0x000ee4000c1e1900 */
[----:B---3--:R-:W-:Y:S01]  /*0770*/  FFMA R23, R6, R12, R21 ;  /* 0x0000000c06177223 */ /* 0x008fe20000000015 */
[----:B------:R-:W-:-:S04]  /*0780*/  IMAD.WIDE R12, R0, 0x4, R16 ;  /* 0x00000004000c7825 */ /* 0x000fc800078e0210 */
[----:B------:R3:W-:Y:S04]  /*0790*/  STG.E desc[UR6][R4.64], R23 ;  /* 0x0000001704007986 */ /* 0x0007e8000c101906 */
[----:B------:R-:W2:Y:S04]  /*07a0*/  LDG.E R6, desc[UR6][R12.64] ;  /* 0x000000060c067981 */ /* 0x000ea8000c1e1900 */
[----:B------:R-:W2:Y:S01]  /*07b0*/  LDG.E R14, desc[UR6][R10.64+-0x8] ;  /* 0xfffff8060a0e7981 */ /* 0x000ea2000c1e1900 */
        /* <DEDUP_REMOVED lines=17> */
[----:B------:R-:W-:Y:S04]  /*08d0*/  STG.E desc[UR6][R4.64], R25 ;  /* 0x0000001904007986 */ /* 0x000fe8000c101906 */
[----:B------:R-:W1:Y:S04]  /*08e0*/  LDG.E R6, desc[UR6][R18.64] ;  /* 0x0000000612067981 */ /* 0x000e68000c1e1900 */
[----:B------:R-:W1:Y:S01]  /*08f0*/  LDG.E R14, desc[UR6][R10.64+0x8] ;  /* 0x000008060a0e7981 */ /* 0x000e62000c1e1900 */
[----:B------:R-:W-:-:S04]  /*0900*/  IMAD.WIDE R16, R0, 0x4, R18 ;  /* 0x0000000400107825 */ /* 0x000fc800078e0212 */
[----:B-1----:R-:W-:-:S05]  /*0910*/  FFMA R21, R6, R14, R25 ;  /* 0x0000000e06157223 */ /* 0x002fca0000000019 */
[----:B------:R1:W-:Y:S04]  /*0920*/  STG.E desc[UR6][R4.64], R21 ;  /* 0x0000001504007986 */ /* 0x0003e8000c101906 */
[----:B------:R-:W3:Y:S04]  /*0930*/  LDG.E R16, desc[UR6][R16.64] ;  /* 0x0000000610107981 */ /* 0x000ee8000c1e1900 */
[----:B------:R-:W3:Y:S01]  /*0940*/  LDG.E R6, desc[UR6][R10.64+0xc] ;  /* 0x00000c060a067981 */ /* 0x000ee2000c1e1900 */
[----:B------:R-:W-:Y:S02]  /*0950*/  LEA R13, R0, R15, 0x3 ;  /* 0x0000000f000d7211 */ /* 0x000fe400078e18ff */
[----:B------:R-:W-:-:S03]  /*0960*/  IADD3 R27, PT, PT, R7, 0x18, RZ ;  /* 0x00000018071b7810 */ /* 0x000fc60007ffe0ff */
[----:B------:R-:W-:-:S04]  /*0970*/  IMAD.WIDE R14, R13, 0x4, R8 ;  /* 0x000000040d0e7825 */ /* 0x000fc800078e0208 */
[----:B------:R-:W-:-:S04]  /*0980*/  IMAD.WIDE R8, R27, 0x4, R2 ;  /* 0x000000041b087825 */ /* 0x000fc800078e0202 */
[----:B---3--:R-:W-:-:S05]  /*0990*/  FFMA R23, R16, R6, R21 ;  /* 0x0000000610177223 */ /* 0x008fca0000000015 */
[----:B------:R2:W-:Y:S04]  /*09a0*/  STG.E desc[UR6][R4.64], R23 ;  /* 0x0000001704007986 */ /* 0x0005e8000c101906 */
[----:B------:R-:W3:Y:S04]  /*09b0*/  LDG.E R6, desc[UR6][R14.64] ;  /* 0x000000060e067981 */ /* 0x000ee8000c1e1900 */
[----:B------:R-:W3:Y:S01]  /*09c0*/  LDG.E R19, desc[UR6][R8.64+-0x10] ;  /* 0xfffff00608137981 */ /* 0x000ee2000c1e1900 */
[----:B------:R-:W-:-:S04]  /*09d0*/  IMAD.WIDE R16, R0, 0x4, R14 ;  /* 0x0000000400107825 */ /* 0x000fc800078e020e */
[----:B---3--:R-:W-:-:S05]  /*09e0*/  FFMA R19, R6, R19, R23 ;  /* 0x0000001306137223 */ /* 0x008fca0000000017 */
[----:B------:R3:W-:Y:S04]  /*09f0*/  STG.E desc[UR6][R4.64], R19 ;  /* 0x0000001304007986 */ /* 0x0007e8000c101906 */
[----:B------:R-:W1:Y:S04]  /*0a00*/  LDG.E R6, desc[UR6][R16.64] ;  /* 0x0000000610067981 */ /* 0x000e68000c1e1900 */
[----:B------:R-:W1:Y:S02]  /*0a10*/  LDG.E R10, desc[UR6][R8.64+-0xc] ;  /* 0xfffff406080a7981 */ /* 0x000e64000c1e1900 */
[----:B-1----:R-:W-:Y:S01]  /*0a20*/  FFMA R21, R6, R10, R19 ;  /* 0x0000000a06157223 */ /* 0x002fe20000000013 */
[----:B------:R-:W-:-:S04]  /*0a30*/  IMAD.WIDE R10, R0, 0x4, R16 ;  /* 0x00000004000a7825 */ /* 0x000fc800078e0210 */
        /* <DEDUP_REMOVED lines=26> */
[----:B------:R-:W2:Y:S04]  /*0be0*/  LDG.E R16, desc[UR6][R16.64] ;  /* 0x0000000610107981 */ /* 0x000ea8000c1e1900 */
[----:B---3--:R-:W2:Y:S01]  /*0bf0*/  LDG.E R19, desc[UR6][R8.64+0xc] ;  /* 0x00000c0608137981 */ /* 0x008ea2000c1e1900 */
[----:B------:R-:W-:-:S04]  /*0c00*/  UIADD3 UR4, UPT, UPT, UR4, 0x20, URZ ;  /* 0x0000002004047890 */ /* 0x000fc8000fffe0ff */
[----:B------:R-:W-:Y:S01]  /*0c10*/  UISETP.NE.AND UP0, UPT, UR4, 0x200, UPT ;  /* 0x000002000400788c */ /* 0x000fe2000bf05270 */
[----:B------:R-:W-:Y:S02]  /*0c20*/  IADD3 R7, PT, PT, R7, 0x20, RZ ;  /* 0x0000002007077810 */ /* 0x000fe40007ffe0ff */
[----:B------:R-:W-:Y:S01]  /*0c30*/  LEA R13, R0, R13, 0x3 ;  /* 0x0000000d000d7211 */ /* 0x000fe200078e18ff */
[----:B--2---:R-:W-:-:S05]  /*0c40*/  FFMA R19, R16, R19, R25 ;  /* 0x0000001310137223 */ /* 0x004fca0000000019 */
[----:B------:R1:W-:Y:S01]  /*0c50*/  STG.E desc[UR6][R4.64], R19 ;  /* 0x0000001304007986 */ /* 0x0003e2000c101906 */
[----:B------:R-:W-:Y:S05]  /*0c60*/  BRA.U UP0, `(.L_x_0) ;  /* 0xfffffff500407547 */ /* 0x000fea000b83ffff */
[----:B------:R-:W-:Y:S06]  /*0c70*/  BAR.SYNC.DEFER_BLOCKING 0x0 ;  /* 0x0000000000007b1d */ /* 0x000fec0000010000 */
[----:B------:R-:W-:Y:S05]  /*0c80*/  EXIT ;  /* 0x000000000000794d */ /* 0x000fea0003800000 */
.L_x_1:
[----:B------:R-:W-:-:S00]  /*0c90*/  BRA `(.L_x_1) ;  /* 0xfffffffc00fc7947 */ /* 0x000fc0000383ffff */
[----:B------:R-:W-:-:S00]  /*0ca0*/  NOP ;  /* 0x0000000000007918 */ /* 0x000fc00000000000 */
        /* <DEDUP_REMOVED lines=13> */
.L_x_2:


//--------------------- .nv.shared.reserved.0     --------------------------
	.section	.nv.shared.reserved.0,"aw",@nobits
	.weak		__nv_reservedSMEM_offset_0_alias
	.size		__nv_reservedSMEM_offset_0_alias, 0, 64
	.other		__nv_reservedSMEM_offset_0_alias,@"STO_CUDA_RESERVED_SHARED STV_DEFAULT"
__nv_reservedSMEM_offset_0_alias:
	.zero		0
	.zero		64


//--------------------- .nv.constant0._Z18kernelMultMatricesPfS_S_ii --------------------------
	.section	.nv.constant0._Z18kernelMultMatricesPfS_S_ii,"a",@progbits
	.sectionflags	@""
	.align	4
.nv.constant0._Z18kernelMultMatricesPfS_S_ii:
	.zero		928


//--------------------- SYMBOLS --------------------------

	.type		.nv.reservedSmem.offset0,@object
	.size		.nv.reservedSmem.offset0,0x4
